//
// Generated by NVIDIA NVVM Compiler
//
// Compiler Build ID: CL-36424714
// Cuda compilation tools, release 13.0, V13.0.88
// Based on NVVM 20.0.0
//

.version 9.0
.target sm_100
.address_size 64

	// .globl	_Z7readrowPi
// hello has been demoted

.visible .entry _Z7readrowPi(
	.param .u64 .ptr .align 1 _Z7readrowPi_param_0
)
{
	.reg .b32 	%r<10>;
	.reg .b64 	%rd<5>;
	// demoted variable
	.shared .align 4 .b8 hello[4224];
	ld.param.u64 	%rd1, [_Z7readrowPi_param_0];
	cvta.to.global.u64 	%rd2, %rd1;
	mov.u32 	%r1, %tid.x;
	mov.u32 	%r2, %tid.y;
	mov.u32 	%r3, %ntid.x;
	mad.lo.s32 	%r4, %r2, %r3, %r1;
	mov.u32 	%r5, hello;
	mad.lo.s32 	%r6, %r1, 132, %r5;
	shl.b32 	%r7, %r2, 2;
	add.s32 	%r8, %r6, %r7;
	st.shared.u32 	[%r8], %r4;
	bar.sync 	0;
	ld.shared.u32 	%r9, [%r8];
	mul.wide.u32 	%rd3, %r4, 4;
	add.s64 	%rd4, %rd2, %rd3;
	st.global.u32 	[%rd4], %r9;
	ret;

}


// ===== COMPILED SASS (sm_100) =====

	.target	sm_100

	.elftype	@"ET_EXEC"


//--------------------- .note.nv.tkinfo           --------------------------
	.section	.note.nv.tkinfo,"",@"SHT_NOTE"
	.sectionflags	@"SHF_NOTE_NV_TKINFO"
	.tkinfo
        /*0018*/ 	.word	0x00000002
        /*0030*/ 	.string	""
        /*0030*/ 	.string	"ptxas"
        /*0030*/ 	.string	"Cuda compilation tools, release 13.0, V13.0.88"
        /*0030*/ 	.string	"Build cuda_13.0.r13.0/compiler.36424714_0"
        /*0030*/ 	.string	"-arch sm_100 -m 64 "



//--------------------- .note.nv.cuinfo           --------------------------
	.section	.note.nv.cuinfo,"",@"SHT_NOTE"
	.sectionflags	@"SHF_NOTE_NV_CUINFO"
        /*0018*/ 	.short	0x0002
        /*001a*/ 	.short	0x0064
        /*001c*/ 	.short	0x0082
	.zero		2


//--------------------- .nv.info                  --------------------------
	.section	.nv.info,"",@"SHT_CUDA_INFO"
	.align	4


	//----- nvinfo : EIATTR_REGCOUNT
	.align		4
        /*0000*/ 	.byte	0x04, 0x2f
        /*0002*/ 	.short	(.L_1 - .L_0)
	.align		4
.L_0:
        /*0004*/ 	.word	index@(_Z7readrowPi)
        /*0008*/ 	.word	0x0000000a


	//----- nvinfo : EIATTR_FRAME_SIZE
	.align		4
.L_1:
        /*000c*/ 	.byte	0x04, 0x11
        /*000e*/ 	.short	(.L_3 - .L_2)
	.align		4
.L_2:
        /*0010*/ 	.word	index@(_Z7readrowPi)
        /*0014*/ 	.word	0x00000000


	//----- nvinfo : EIATTR_MIN_STACK_SIZE
	.align		4
.L_3:
        /*0018*/ 	.byte	0x04, 0x12
        /*001a*/ 	.short	(.L_5 - .L_4)
	.align		4
.L_4:
        /*001c*/ 	.word	index@(_Z7readrowPi)
        /*0020*/ 	.word	0x00000000
.L_5:


//--------------------- .nv.compat                --------------------------
	.section	.nv.compat,"",@"SHT_CUDA_COMPAT_INFO"
	.align	4
        /*0000*/ 	.byte	0x02, 0x09, 0x00, 0x00, 0x02, 0x02, 0x01, 0x00, 0x02, 0x05, 0x05, 0x00, 0x03, 0x07, 0x01, 0x01
        /*0010*/ 	.byte	0x02, 0x03, 0x00, 0x00, 0x02, 0x06, 0x01, 0x00, 0x04, 0x0b, 0x08, 0x00, 0x09, 0x00, 0x00, 0x00
        /*0020*/ 	.byte	0x00, 0x00, 0x00, 0x00


//--------------------- .nv.info._Z7readrowPi     --------------------------
	.section	.nv.info._Z7readrowPi,"",@"SHT_CUDA_INFO"
	.sectionflags	@""
	.align	4


	//----- nvinfo : EIATTR_CUDA_API_VERSION
	.align		4
        /*0000*/ 	.byte	0x04, 0x37
        /*0002*/ 	.short	(.L_7 - .L_6)
.L_6:
        /*0004*/ 	.word	0x00000082


	//----- nvinfo : EIATTR_KPARAM_INFO
	.align		4
.L_7:
        /*0008*/ 	.byte	0x04, 0x17
        /*000a*/ 	.short	(.L_9 - .L_8)
.L_8:
        /*000c*/ 	.word	0x00000000
        /*0010*/ 	.short	0x0000
        /*0012*/ 	.short	0x0000
        /*0014*/ 	.byte	0x00, 0xf5, 0x21, 0x00


	//----- nvinfo : EIATTR_SPARSE_MMA_MASK
	.align		4
.L_9:
        /*0018*/ 	.byte	0x03, 0x50
        /*001a*/ 	.short	0x0000


	//----- nvinfo : EIATTR_MAXREG_COUNT
	.align		4
        /*001c*/ 	.byte	0x03, 0x1b
        /*001e*/ 	.short	0x00ff


	//----- nvinfo : EIATTR_NUM_BARRIERS
	.align		4
        /*0020*/ 	.byte	0x02, 0x4c
        /*0022*/ 	.byte	0x01
	.zero		1


	//----- nvinfo : EIATTR_MERCURY_ISA_VERSION
	.align		4
        /*0024*/ 	.byte	0x03, 0x5f
        /*0026*/ 	.short	0x0101


	//----- nvinfo : EIATTR_VRC_CTA_INIT_COUNT
	.align		4
        /*0028*/ 	.byte	0x02, 0x4a
	.zero		1
	.zero		1


	//----- nvinfo : EIATTR_EXIT_INSTR_OFFSETS
	.align		4
        /*002c*/ 	.byte	0x04, 0x1c
        /*002e*/ 	.short	(.L_11 - .L_10)


	//   ....[0]....
.L_10:
        /*0030*/ 	.word	0x00000110


	//----- nvinfo : EIATTR_CBANK_PARAM_SIZE
	.align		4
.L_11:
        /*0034*/ 	.byte	0x03, 0x19
        /*0036*/ 	.short	0x0008


	//----- nvinfo : EIATTR_PARAM_CBANK
	.align		4
        /*0038*/ 	.byte	0x04, 0x0a
        /*003a*/ 	.short	(.L_13 - .L_12)
	.align		4
.L_12:
        /*003c*/ 	.word	index@(.nv.constant0._Z7readrowPi)
        /*0040*/ 	.short	0x0380
        /*0042*/ 	.short	0x0008


	//----- nvinfo : EIATTR_SW_WAR
	.align		4
.L_13:
        /*0044*/ 	.byte	0x04, 0x36
        /*0046*/ 	.short	(.L_15 - .L_14)
.L_14:
        /*0048*/ 	.word	0x00000008
.L_15:


//--------------------- .nv.callgraph             --------------------------
	.section	.nv.callgraph,"",@"SHT_CUDA_CALLGRAPH"
	.align	4
	.sectionentsize	8
	.align		4
        /*0000*/ 	.word	0x00000000
	.align		4
        /*0004*/ 	.word	0xffffffff
	.align		4
        /*0008*/ 	.word	0x00000000
	.align		4
        /*000c*/ 	.word	0xfffffffe
	.align		4
        /*0010*/ 	.word	0x00000000
	.align		4
        /*0014*/ 	.word	0xfffffffd
	.align		4
        /*0018*/ 	.word	0x00000000
	.align		4
        /*001c*/ 	.word	0xfffffffc


//--------------------- .text._Z7readrowPi        --------------------------
	.section	.text._Z7readrowPi,"ax",@progbits
	.align	128
        .global         _Z7readrowPi
        .type           _Z7readrowPi,@function
        .size           _Z7readrowPi,(.L_x_1 - _Z7readrowPi)
        .other          _Z7readrowPi,@"STO_CUDA_ENTRY STV_DEFAULT"
_Z7readrowPi:
.text._Z7readrowPi:
[----:B------:R-:W-:Y:S01]  /*0000*/  LDC R1, c[0x0][0x37c] ;  /* 0x0000df00ff017b82 */ /* 0x000fe20000000800 */
[----:B------:R-:W0:Y:S01]  /*0010*/  S2R R3, SR_CgaCtaId ;  /* 0x0000000000037919 */ /* 0x000e220000008800 */
[----:B------:R-:W1:Y:S01]  /*0020*/  LDCU UR4, c[0x0][0x360] ;  /* 0x00006c00ff0477ac */ /* 0x000e620008000800 */
[----:B------:R-:W-:Y:S01]  /*0030*/  MOV R0, 0x400 ;  /* 0x0000040000007802 */ /* 0x000fe20000000f00 */
[----:B------:R-:W2:Y:S01]  /*0040*/  S2R R5, SR_TID.X ;  /* 0x0000000000057919 */ /* 0x000ea20000002100 */
[----:B------:R-:W1:Y:S02]  /*0050*/  S2R R2, SR_TID.Y ;  /* 0x0000000000027919 */ /* 0x000e640000002200 */
[----:B0-----:R-:W-:-:S05]  /*0060*/  LEA R0, R3, R0, 0x18 ;  /* 0x0000000003007211 */ /* 0x001fca00078ec0ff */
[----:B--2---:R-:W-:Y:S02]  /*0070*/  IMAD R0, R5, 0x84, R0 ;  /* 0x0000008405007824 */ /* 0x004fe400078e0200 */
[C---:B-1----:R-:W-:Y:S01]  /*0080*/  IMAD R5, R2.reuse, UR4, R5 ;  /* 0x0000000402057c24 */ /* 0x042fe2000f8e0205 */
[----:B------:R-:W0:Y:S02]  /*0090*/  LDCU.64 UR4, c[0x0][0x358] ;  /* 0x00006b00ff0477ac */ /* 0x000e240008000a00 */
[----:B------:R-:W-:Y:S02]  /*00a0*/  LEA R0, R2, R0, 0x2 ;  /* 0x0000000002007211 */ /* 0x000fe400078e10ff */
[----:B------:R-:W1:Y:S03]  /*00b0*/  LDC.64 R2, c[0x0][0x380] ;  /* 0x0000e000ff027b82 */ /* 0x000e660000000a00 */
[----:B------:R-:W-:Y:S05]  /*00c0*/  STS [R0], R5 ;  /* 0x0000000500007388 */ /* 0x000fea0000000800 */
[----:B------:R-:W-:Y:S01]  /*00d0*/  BAR.SYNC.DEFER_BLOCKING 0x0 ;  /* 0x0000000000007b1d */ /* 0x000fe20000010000 */
[----:B-1----:R-:W-:-:S05]  /*00e0*/  IMAD.WIDE.U32 R2, R5, 0x4, R2 ;  /* 0x0000000405027825 */ /* 0x002fca00078e0002 */
[----:B------:R-:W0:Y:S04]  /*00f0*/  LDS R7, [R0] ;  /* 0x0000000000077984 */ /* 0x000e280000000800 */
[----:B0-----:R-:W-:Y:S01]  /*0100*/  STG.E desc[UR4][R2.64], R7 ;  /* 0x0000000702007986 */ /* 0x001fe2000c101904 */
[----:B------:R-:W-:Y:S05]  /*0110*/  EXIT ;  /* 0x000000000000794d */ /* 0x000fea0003800000 */
.L_x_0:
[----:B------:R-:W-:-:S00]  /*0120*/  BRA `(.L_x_0) ;  /* 0xfffffffc00fc7947 */ /* 0x000fc0000383ffff */
[----:B------:R-:W-:-:S00]  /*0130*/  NOP ;  /* 0x0000000000007918 */ /* 0x000fc00000000000 */
        /* <DEDUP_REMOVED lines=12> */
.L_x_1:


//--------------------- .nv.shared._Z7readrowPi   --------------------------
	.section	.nv.shared._Z7readrowPi,"aw",@nobits
	.sectionflags	@""
	.align	4
.nv.shared._Z7readrowPi:
	.zero		5248


//--------------------- .nv.shared.reserved.0     --------------------------
	.section	.nv.shared.reserved.0,"aw",@nobits
	.weak		__nv_reservedSMEM_offset_0_alias
	.size		__nv_reservedSMEM_offset_0_alias, 0, 64
	.other		__nv_reservedSMEM_offset_0_alias,@"STO_CUDA_RESERVED_SHARED STV_DEFAULT"
__nv_reservedSMEM_offset_0_alias:
	.zero		0
	.zero		64


//--------------------- .nv.constant0._Z7readrowPi --------------------------
	.section	.nv.constant0._Z7readrowPi,"a",@progbits
	.sectionflags	@""
	.align	4
.nv.constant0._Z7readrowPi:
	.zero		904


//--------------------- SYMBOLS --------------------------

	.type		.nv.reservedSmem.offset0,@object
	.size		.nv.reservedSmem.offset0,0x4
	.type		.nv.reservedSmem.cap,@object
	.size		.nv.reservedSmem.cap,0x4
